//
// Generated by NVIDIA NVVM Compiler
//
// Compiler Build ID: CL-36424714
// Cuda compilation tools, release 13.0, V13.0.88
// Based on NVVM 20.0.0
//

.version 9.0
.target sm_100
.address_size 64

	// .globl	_Z10nufft_gridPK6float2S1_PKfPS_i

.visible .entry _Z10nufft_gridPK6float2S1_PKfPS_i(
	.param .u64 .ptr .align 1 _Z10nufft_gridPK6float2S1_PKfPS_i_param_0,
	.param .u64 .ptr .align 1 _Z10nufft_gridPK6float2S1_PKfPS_i_param_1,
	.param .u64 .ptr .align 1 _Z10nufft_gridPK6float2S1_PKfPS_i_param_2,
	.param .u64 .ptr .align 1 _Z10nufft_gridPK6float2S1_PKfPS_i_param_3,
	.param .u32 _Z10nufft_gridPK6float2S1_PKfPS_i_param_4
)
{
	.reg .pred 	%p<19>;
	.reg .b32 	%r<30>;
	.reg .b32 	%f<115>;
	.reg .b64 	%rd<17>;

	ld.param.u64 	%rd2, [_Z10nufft_gridPK6float2S1_PKfPS_i_param_0];
	ld.param.u64 	%rd3, [_Z10nufft_gridPK6float2S1_PKfPS_i_param_1];
	ld.param.u64 	%rd4, [_Z10nufft_gridPK6float2S1_PKfPS_i_param_2];
	ld.param.u64 	%rd5, [_Z10nufft_gridPK6float2S1_PKfPS_i_param_3];
	ld.param.u32 	%r17, [_Z10nufft_gridPK6float2S1_PKfPS_i_param_4];
	mov.u32 	%r18, %ctaid.x;
	mov.u32 	%r19, %ntid.x;
	mov.u32 	%r20, %tid.x;
	mad.lo.s32 	%r1, %r18, %r19, %r20;
	setp.gt.s32 	%p1, %r1, 255;
	@%p1 bra 	$L__BB0_12;
	cvta.to.global.u64 	%rd6, %rd2;
	cvta.to.global.u64 	%rd7, %rd3;
	cvta.to.global.u64 	%rd8, %rd4;
	mul.wide.s32 	%rd9, %r1, 8;
	add.s64 	%rd10, %rd6, %rd9;
	ld.global.v2.f32 	{%f17, %f18}, [%rd10];
	add.s64 	%rd11, %rd7, %rd9;
	ld.global.v2.f32 	{%f1, %f2}, [%rd11];
	mul.wide.s32 	%rd12, %r1, 4;
	add.s64 	%rd13, %rd8, %rd12;
	ld.global.f32 	%f3, [%rd13];
	add.f32 	%f19, %f17, 0f3F800000;
	mul.f32 	%f20, %f19, 0f3F000000;
	cvt.rn.f32.s32 	%f21, %r17;
	mul.f32 	%f4, %f20, %f21;
	add.f32 	%f22, %f18, 0f3F800000;
	mul.f32 	%f23, %f22, 0f3F000000;
	mul.f32 	%f5, %f23, %f21;
	add.f32 	%f24, %f4, 0fC0200000;
	cvt.rzi.s32.f32 	%r21, %f24;
	max.s32 	%r2, %r21, 0;
	add.s32 	%r22, %r17, -1;
	add.f32 	%f25, %f4, 0f40200000;
	cvt.rzi.s32.f32 	%r23, %f25;
	min.s32 	%r3, %r22, %r23;
	add.f32 	%f26, %f5, 0fC0200000;
	cvt.rzi.s32.f32 	%r24, %f26;
	max.s32 	%r26, %r24, 0;
	add.f32 	%f27, %f5, 0f40200000;
	cvt.rzi.s32.f32 	%r25, %f27;
	min.s32 	%r5, %r22, %r25;
	setp.gt.s32 	%p2, %r26, %r5;
	@%p2 bra 	$L__BB0_12;
	mov.f32 	%f28, 0f411BCFA2;
	cvt.rni.f32.f32 	%f6, %f28;
	fma.rn.f32 	%f29, %f6, 0fBF317200, 0f40D80000;
	fma.rn.f32 	%f30, %f6, 0fB5BFBE8E, %f29;
	setp.eq.f32 	%p3, %f6, 0f43000000;
	selp.f32 	%f7, 0f42FE0000, %f6, %p3;
	fma.rn.f32 	%f31, %f30, 0f3AB5EBE6, 0f3C095663;
	fma.rn.f32 	%f32, %f31, %f30, 0f3D2AABE3;
	fma.rn.f32 	%f33, %f32, %f30, 0f3E2AA9F6;
	fma.rn.f32 	%f34, %f33, %f30, 0f3EFFFFFE;
	mul.f32 	%f35, %f30, %f34;
	fma.rn.f32 	%f8, %f35, %f30, %f30;
	sub.s32 	%r6, %r2, %r3;
	add.s32 	%r7, %r2, -1;
	cvta.to.global.u64 	%rd14, %rd5;
	add.s64 	%rd1, %rd14, 4;
$L__BB0_3:
	setp.gt.s32 	%p4, %r2, %r3;
	@%p4 bra 	$L__BB0_11;
	cvt.rn.f32.u32 	%f36, %r26;
	sub.f32 	%f37, %f5, %f36;
	mul.f32 	%f9, %f37, %f37;
	mad.lo.s32 	%r27, %r26, %r17, %r2;
	mov.u32 	%r28, %r7;
	mov.u32 	%r29, %r6;
$L__BB0_5:
	add.s32 	%r28, %r28, 1;
	cvt.rn.f32.u32 	%f39, %r28;
	sub.f32 	%f40, %f4, %f39;
	fma.rn.f32 	%f10, %f40, %f40, %f9;
	setp.gt.f32 	%p5, %f10, 0f40C80000;
	mov.f32 	%f114, 0f00000000;
	@%p5 bra 	$L__BB0_10;
	sqrt.rn.f32 	%f41, %f10;
	div.rn.f32 	%f42, %f41, 0f40200000;
	mul.f32 	%f43, %f42, %f42;
	mov.f32 	%f44, 0f3F800000;
	sub.f32 	%f45, %f44, %f43;
	sqrt.rn.f32 	%f46, %f45;
	mul.f32 	%f47, %f46, 0f41580000;
	abs.f32 	%f11, %f47;
	setp.ltu.f32 	%p6, %f11, 0f41100000;
	setp.equ.f32 	%p7, %f11, 0f7F800000;
	or.pred  	%p8, %p6, %p7;
	@%p8 bra 	$L__BB0_8;
	rcp.approx.ftz.f32 	%f58, %f11;
	fma.rn.f32 	%f59, %f58, 0f3EB28BA6, 0fBBB2CB0D;
	fma.rn.f32 	%f60, %f59, %f58, 0f3D089707;
	fma.rn.f32 	%f61, %f60, %f58, 0f3CE477E2;
	fma.rn.f32 	%f62, %f61, %f58, 0f3D4C4525;
	fma.rn.f32 	%f63, %f62, %f58, 0f3ECC4229;
	rsqrt.approx.ftz.f32 	%f64, %f11;
	mul.f32 	%f65, %f63, %f64;
	mul.f32 	%f66, %f11, 0f3F000000;
	mul.f32 	%f67, %f66, 0f3FB8AA3B;
	cvt.rni.f32.f32 	%f68, %f67;
	abs.f32 	%f69, %f66;
	setp.lt.f32 	%p9, %f69, 0f3ED1EB85;
	selp.f32 	%f70, 0f00000000, %f68, %p9;
	fma.rn.f32 	%f71, %f70, 0fBF317200, %f66;
	fma.rn.f32 	%f72, %f70, 0fB5BFBE8E, %f71;
	setp.eq.f32 	%p10, %f70, 0f43000000;
	selp.f32 	%f73, 0f42FE0000, %f70, %p10;
	fma.rn.f32 	%f74, %f72, 0f3AB5EBE6, 0f3C095663;
	fma.rn.f32 	%f75, %f74, %f72, 0f3D2AABE3;
	fma.rn.f32 	%f76, %f75, %f72, 0f3E2AA9F6;
	fma.rn.f32 	%f77, %f76, %f72, 0f3EFFFFFE;
	mul.f32 	%f78, %f72, %f77;
	fma.rn.f32 	%f79, %f78, %f72, %f72;
	ex2.approx.f32 	%f80, %f73;
	add.f32 	%f81, %f80, 0fBF800000;
	fma.rn.f32 	%f82, %f79, %f80, %f81;
	add.f32 	%f83, %f82, %f82;
	selp.f32 	%f84, %f83, %f82, %p10;
	setp.gt.f32 	%p11, %f73, 0f43000000;
	selp.f32 	%f85, 0f7F800000, %f84, %p11;
	setp.lt.f32 	%p12, %f73, 0fC1C80000;
	selp.f32 	%f86, 0fBF800000, %f85, %p12;
	setp.eq.f32 	%p13, %f66, 0f00000000;
	add.f32 	%f87, %f66, %f66;
	selp.f32 	%f88, %f87, %f86, %p13;
	mul.rn.f32 	%f89, %f65, %f88;
	mov.f32 	%f90, 0f40000000;
	add.rn.f32 	%f91, %f88, %f90;
	mul.rn.f32 	%f92, %f89, %f91;
	add.rn.f32 	%f113, %f92, %f65;
	bra.uni 	$L__BB0_9;
$L__BB0_8:
	mul.f32 	%f48, %f11, %f11;
	fma.rn.f32 	%f49, %f48, 0f20372901, 0f2385AB76;
	fma.rn.f32 	%f50, %f49, %f48, 0f28408812;
	fma.rn.f32 	%f51, %f50, %f48, 0f2C244EDB;
	fma.rn.f32 	%f52, %f51, %f48, 0f30020914;
	fma.rn.f32 	%f53, %f52, %f48, 0f33918D5A;
	fma.rn.f32 	%f54, %f53, %f48, 0f36E3919C;
	fma.rn.f32 	%f55, %f54, %f48, 0f39E38DF6;
	fma.rn.f32 	%f56, %f55, %f48, 0f3C800002;
	fma.rn.f32 	%f57, %f56, %f48, 0f3E800000;
	fma.rn.f32 	%f113, %f57, %f48, 0f3F800000;
$L__BB0_9:
	mov.f32 	%f93, 0f41580000;
	rsqrt.approx.ftz.f32 	%f94, %f93;
	mul.f32 	%f95, %f94, 0f3ECE3C45;
	ex2.approx.f32 	%f96, %f7;
	add.f32 	%f97, %f96, 0fBF800000;
	fma.rn.f32 	%f98, %f8, %f96, %f97;
	add.f32 	%f99, %f98, %f98;
	setp.eq.f32 	%p14, %f6, 0f43000000;
	selp.f32 	%f100, %f99, %f98, %p14;
	setp.gt.f32 	%p15, %f7, 0f43000000;
	selp.f32 	%f101, 0f7F800000, %f100, %p15;
	setp.lt.f32 	%p16, %f7, 0fC1C80000;
	selp.f32 	%f102, 0fBF800000, %f101, %p16;
	mov.f32 	%f103, 0f40000000;
	add.rn.f32 	%f104, %f102, %f103;
	mul.rn.f32 	%f105, %f95, %f102;
	mul.rn.f32 	%f106, %f105, %f104;
	add.rn.f32 	%f107, %f106, %f95;
	div.rn.f32 	%f114, %f113, %f107;
$L__BB0_10:
	mul.wide.s32 	%rd15, %r27, 8;
	add.s64 	%rd16, %rd1, %rd15;
	mul.f32 	%f108, %f3, %f114;
	mul.f32 	%f109, %f1, %f108;
	atom.global.add.f32 	%f110, [%rd16+-4], %f109;
	mul.f32 	%f111, %f2, %f108;
	atom.global.add.f32 	%f112, [%rd16], %f111;
	add.s32 	%r29, %r29, 1;
	add.s32 	%r27, %r27, 1;
	setp.ne.s32 	%p17, %r29, 1;
	@%p17 bra 	$L__BB0_5;
$L__BB0_11:
	add.s32 	%r16, %r26, 1;
	setp.ne.s32 	%p18, %r26, %r5;
	mov.u32 	%r26, %r16;
	@%p18 bra 	$L__BB0_3;
$L__BB0_12:
	ret;

}


// ===== COMPILED SASS (sm_100) =====

	.target	sm_100

	.elftype	@"ET_EXEC"


//--------------------- .note.nv.tkinfo           --------------------------
	.section	.note.nv.tkinfo,"",@"SHT_NOTE"
	.sectionflags	@"SHF_NOTE_NV_TKINFO"
	.tkinfo
        /*0018*/ 	.word	0x00000002
        /*0030*/ 	.string	""
        /*0030*/ 	.string	"ptxas"
        /*0030*/ 	.string	"Cuda compilation tools, release 13.0, V13.0.88"
        /*0030*/ 	.string	"Build cuda_13.0.r13.0/compiler.36424714_0"
        /*0030*/ 	.string	"-arch sm_100 -m 64 "



//--------------------- .note.nv.cuinfo           --------------------------
	.section	.note.nv.cuinfo,"",@"SHT_NOTE"
	.sectionflags	@"SHF_NOTE_NV_CUINFO"
        /*0018*/ 	.short	0x0002
        /*001a*/ 	.short	0x0064
        /*001c*/ 	.short	0x0082
	.zero		2


//--------------------- .nv.info                  --------------------------
	.section	.nv.info,"",@"SHT_CUDA_INFO"
	.align	4


	//----- nvinfo : EIATTR_REGCOUNT
	.align		4
        /*0000*/ 	.byte	0x04, 0x2f
        /*0002*/ 	.short	(.L_1 - .L_0)
	.align		4
.L_0:
        /*0004*/ 	.word	index@(_Z10nufft_gridPK6float2S1_PKfPS_i)
        /*0008*/ 	.word	0x0000001e


	//----- nvinfo : EIATTR_FRAME_SIZE
	.align		4
.L_1:
        /*000c*/ 	.byte	0x04, 0x11
        /*000e*/ 	.short	(.L_3 - .L_2)
	.align		4
.L_2:
        /*0010*/ 	.word	index@($__internal_1_$__cuda_sm3x_div_rn_noftz_f32_slowpath)
        /*0014*/ 	.word	0x00000000


	//----- nvinfo : EIATTR_FRAME_SIZE
	.align		4
.L_3:
        /*0018*/ 	.byte	0x04, 0x11
        /*001a*/ 	.short	(.L_5 - .L_4)
	.align		4
.L_4:
        /*001c*/ 	.word	index@($__internal_0_$__cuda_sm20_sqrt_rn_f32_slowpath)
        /*0020*/ 	.word	0x00000000


	//----- nvinfo : EIATTR_FRAME_SIZE
	.align		4
.L_5:
        /*0024*/ 	.byte	0x04, 0x11
        /*0026*/ 	.short	(.L_7 - .L_6)
	.align		4
.L_6:
        /*0028*/ 	.word	index@(_Z10nufft_gridPK6float2S1_PKfPS_i)
        /*002c*/ 	.word	0x00000000


	//----- nvinfo : EIATTR_MIN_STACK_SIZE
	.align		4
.L_7:
        /*0030*/ 	.byte	0x04, 0x12
        /*0032*/ 	.short	(.L_9 - .L_8)
	.align		4
.L_8:
        /*0034*/ 	.word	index@(_Z10nufft_gridPK6float2S1_PKfPS_i)
        /*0038*/ 	.word	0x00000000
.L_9:


//--------------------- .nv.compat                --------------------------
	.section	.nv.compat,"",@"SHT_CUDA_COMPAT_INFO"
	.align	4
        /*0000*/ 	.byte	0x02, 0x09, 0x00, 0x00, 0x02, 0x02, 0x01, 0x00, 0x02, 0x05, 0x05, 0x00, 0x03, 0x07, 0x01, 0x01
        /*0010*/ 	.byte	0x02, 0x03, 0x00, 0x00, 0x02, 0x06, 0x01, 0x00, 0x04, 0x0b, 0x08, 0x00, 0x01, 0x00, 0x00, 0x00
        /*0020*/ 	.byte	0x00, 0x00, 0x00, 0x00


//--------------------- .nv.info._Z10nufft_gridPK6float2S1_PKfPS_i --------------------------
	.section	.nv.info._Z10nufft_gridPK6float2S1_PKfPS_i,"",@"SHT_CUDA_INFO"
	.sectionflags	@""
	.align	4


	//----- nvinfo : EIATTR_CUDA_API_VERSION
	.align		4
        /*0000*/ 	.byte	0x04, 0x37
        /*0002*/ 	.short	(.L_11 - .L_10)
.L_10:
        /*0004*/ 	.word	0x00000082


	//----- nvinfo : EIATTR_KPARAM_INFO
	.align		4
.L_11:
        /*0008*/ 	.byte	0x04, 0x17
        /*000a*/ 	.short	(.L_13 - .L_12)
.L_12:
        /*000c*/ 	.word	0x00000000
        /*0010*/ 	.short	0x0004
        /*0012*/ 	.short	0x0020
        /*0014*/ 	.byte	0x00, 0xf0, 0x11, 0x00


	//----- nvinfo : EIATTR_KPARAM_INFO
	.align		4
.L_13:
        /*0018*/ 	.byte	0x04, 0x17
        /*001a*/ 	.short	(.L_15 - .L_14)
.L_14:
        /*001c*/ 	.word	0x00000000
        /*0020*/ 	.short	0x0003
        /*0022*/ 	.short	0x0018
        /*0024*/ 	.byte	0x00, 0xf5, 0x21, 0x00


	//----- nvinfo : EIATTR_KPARAM_INFO
	.align		4
.L_15:
        /*0028*/ 	.byte	0x04, 0x17
        /*002a*/ 	.short	(.L_17 - .L_16)
.L_16:
        /*002c*/ 	.word	0x00000000
        /*0030*/ 	.short	0x0002
        /*0032*/ 	.short	0x0010
        /*0034*/ 	.byte	0x00, 0xf5, 0x21, 0x00


	//----- nvinfo : EIATTR_KPARAM_INFO
	.align		4
.L_17:
        /*0038*/ 	.byte	0x04, 0x17
        /*003a*/ 	.short	(.L_19 - .L_18)
.L_18:
        /*003c*/ 	.word	0x00000000
        /*0040*/ 	.short	0x0001
        /*0042*/ 	.short	0x0008
        /*0044*/ 	.byte	0x00, 0xf5, 0x21, 0x00


	//----- nvinfo : EIATTR_KPARAM_INFO
	.align		4
.L_19:
        /*0048*/ 	.byte	0x04, 0x17
        /*004a*/ 	.short	(.L_21 - .L_20)
.L_20:
        /*004c*/ 	.word	0x00000000
        /*0050*/ 	.short	0x0000
        /*0052*/ 	.short	0x0000
        /*0054*/ 	.byte	0x00, 0xf5, 0x21, 0x00


	//----- nvinfo : EIATTR_SPARSE_MMA_MASK
	.align		4
.L_21:
        /*0058*/ 	.byte	0x03, 0x50
        /*005a*/ 	.short	0x0000


	//----- nvinfo : EIATTR_MAXREG_COUNT
	.align		4
        /*005c*/ 	.byte	0x03, 0x1b
        /*005e*/ 	.short	0x00ff


	//----- nvinfo : EIATTR_MERCURY_ISA_VERSION
	.align		4
        /*0060*/ 	.byte	0x03, 0x5f
        /*0062*/ 	.short	0x0101


	//----- nvinfo : EIATTR_VRC_CTA_INIT_COUNT
	.align		4
        /*0064*/ 	.byte	0x02, 0x4a
	.zero		1
	.zero		1


	//----- nvinfo : EIATTR_EXIT_INSTR_OFFSETS
	.align		4
        /*0068*/ 	.byte	0x04, 0x1c
        /*006a*/ 	.short	(.L_23 - .L_22)


	//   ....[0]....
.L_22:
        /*006c*/ 	.word	0x00000060


	//   ....[1]....
        /*0070*/ 	.word	0x00000220


	//   ....[2]....
        /*0074*/ 	.word	0x00000da0


	//----- nvinfo : EIATTR_CRS_STACK_SIZE
	.align		4
.L_23:
        /*0078*/ 	.byte	0x04, 0x1e
        /*007a*/ 	.short	(.L_25 - .L_24)
.L_24:
        /*007c*/ 	.word	0x00000000


	//----- nvinfo : EIATTR_CBANK_PARAM_SIZE
	.align		4
.L_25:
        /*0080*/ 	.byte	0x03, 0x19
        /*0082*/ 	.short	0x0024


	//----- nvinfo : EIATTR_PARAM_CBANK
	.align		4
        /*0084*/ 	.byte	0x04, 0x0a
        /*0086*/ 	.short	(.L_27 - .L_26)
	.align		4
.L_26:
        /*0088*/ 	.word	index@(.nv.constant0._Z10nufft_gridPK6float2S1_PKfPS_i)
        /*008c*/ 	.short	0x0380
        /*008e*/ 	.short	0x0024


	//----- nvinfo : EIATTR_SW_WAR
	.align		4
.L_27:
        /*0090*/ 	.byte	0x04, 0x36
        /*0092*/ 	.short	(.L_29 - .L_28)
.L_28:
        /*0094*/ 	.word	0x00000008
.L_29:


//--------------------- .nv.callgraph             --------------------------
	.section	.nv.callgraph,"",@"SHT_CUDA_CALLGRAPH"
	.align	4
	.sectionentsize	8
	.align		4
        /*0000*/ 	.word	0x00000000
	.align		4
        /*0004*/ 	.word	0xffffffff
	.align		4
        /*0008*/ 	.word	0x00000000
	.align		4
        /*000c*/ 	.word	0xfffffffe
	.align		4
        /*0010*/ 	.word	0x00000000
	.align		4
        /*0014*/ 	.word	0xfffffffd
	.align		4
        /*0018*/ 	.word	0x00000000
	.align		4
        /*001c*/ 	.word	0xfffffffc


//--------------------- .text._Z10nufft_gridPK6float2S1_PKfPS_i --------------------------
	.section	.text._Z10nufft_gridPK6float2S1_PKfPS_i,"ax",@progbits
	.align	128
        .global         _Z10nufft_gridPK6float2S1_PKfPS_i
        .type           _Z10nufft_gridPK6float2S1_PKfPS_i,@function
        .size           _Z10nufft_gridPK6float2S1_PKfPS_i,(.L_x_33 - _Z10nufft_gridPK6float2S1_PKfPS_i)
        .other          _Z10nufft_gridPK6float2S1_PKfPS_i,@"STO_CUDA_ENTRY STV_DEFAULT"
_Z10nufft_gridPK6float2S1_PKfPS_i:
.text._Z10nufft_gridPK6float2S1_PKfPS_i:
[----:B------:R-:W-:Y:S01]  /*0000*/  LDC R1, c[0x0][0x37c] ;  /* 0x0000df00ff017b82 */ /* 0x000fe20000000800 */
[----:B------:R-:W0:Y:S07]  /*0010*/  S2R R0, SR_TID.X ;  /* 0x0000000000007919 */ /* 0x000e2e0000002100 */
[----:B------:R-:W0:Y:S08]  /*0020*/  S2UR UR4, SR_CTAID.X ;  /* 0x00000000000479c3 */ /* 0x000e300000002500 */
[----:B------:R-:W0:Y:S02]  /*0030*/  LDC R5, c[0x0][0x360] ;  /* 0x0000d800ff057b82 */ /* 0x000e240000000800 */
[----:B0-----:R-:W-:-:S05]  /*0040*/  IMAD R5, R5, UR4, R0 ;  /* 0x0000000405057c24 */ /* 0x001fca000f8e0200 */
[----:B------:R-:W-:-:S13]  /*0050*/  ISETP.GT.AND P0, PT, R5, 0xff, PT ;  /* 0x000000ff0500780c */ /* 0x000fda0003f04270 */
[----:B------:R-:W-:Y:S05]  /*0060*/  @P0 EXIT ;  /* 0x000000000000094d */ /* 0x000fea0003800000 */
[----:B------:R-:W0:Y:S01]  /*0070*/  LDC.64 R2, c[0x0][0x380] ;  /* 0x0000e000ff027b82 */ /* 0x000e220000000a00 */
[----:B------:R-:W1:Y:S01]  /*0080*/  LDCU.64 UR6, c[0x0][0x358] ;  /* 0x00006b00ff0677ac */ /* 0x000e620008000a00 */
[----:B------:R-:W2:Y:S06]  /*0090*/  LDCU UR4, c[0x0][0x3a0] ;  /* 0x00007400ff0477ac */ /* 0x000eac0008000800 */
[----:B------:R-:W3:Y:S01]  /*00a0*/  LDC.64 R14, c[0x0][0x390] ;  /* 0x0000e400ff0e7b82 */ /* 0x000ee20000000a00 */
[----:B0-----:R-:W-:-:S06]  /*00b0*/  IMAD.WIDE R2, R5, 0x8, R2 ;  /* 0x0000000805027825 */ /* 0x001fcc00078e0202 */
[----:B-1----:R-:W4:Y:S01]  /*00c0*/  LDG.E.64 R2, desc[UR6][R2.64] ;  /* 0x0000000602027981 */ /* 0x002f22000c1e1b00 */
[----:B--2---:R-:W-:Y:S01]  /*00d0*/  I2FP.F32.S32 R7, UR4 ;  /* 0x0000000400077c45 */ /* 0x004fe20008201400 */
[----:B------:R-:W-:Y:S01]  /*00e0*/  UIADD3 UR4, UPT, UPT, UR4, -0x1, URZ ;  /* 0xffffffff04047890 */ /* 0x000fe2000fffe0ff */
[----:B---3--:R-:W-:-:S04]  /*00f0*/  IMAD.WIDE R14, R5, 0x4, R14 ;  /* 0x00000004050e7825 */ /* 0x008fc800078e020e */
[----:B----4-:R-:W-:-:S04]  /*0100*/  FADD R0, R3, 1 ;  /* 0x3f80000003007421 */ /* 0x010fc80000000000 */
[----:B------:R-:W-:-:S04]  /*0110*/  FMUL R0, R0, 0.5 ;  /* 0x3f00000000007820 */ /* 0x000fc80000400000 */
[----:B------:R-:W-:Y:S01]  /*0120*/  FMUL R19, R7, R0 ;  /* 0x0000000007137220 */ /* 0x000fe20000400000 */
[----:B------:R-:W-:Y:S02]  /*0130*/  FADD R0, R2, 1 ;  /* 0x3f80000002007421 */ /* 0x000fe40000000000 */
[----:B------:R-:W0:Y:S01]  /*0140*/  LDC.64 R2, c[0x0][0x388] ;  /* 0x0000e200ff027b82 */ /* 0x000e220000000a00 */
[C---:B------:R-:W-:Y:S01]  /*0150*/  FADD R4, R19.reuse, -2.5 ;  /* 0xc020000013047421 */ /* 0x040fe20000000000 */
[----:B------:R-:W-:Y:S01]  /*0160*/  FADD R6, R19, 2.5 ;  /* 0x4020000013067421 */ /* 0x000fe20000000000 */
[----:B------:R-:W-:-:S04]  /*0170*/  FMUL R0, R0, 0.5 ;  /* 0x3f00000000007820 */ /* 0x000fc80000400000 */
[----:B------:R-:W1:Y:S01]  /*0180*/  F2I.TRUNC.NTZ R4, R4 ;  /* 0x0000000400047305 */ /* 0x000e62000020f100 */
[----:B------:R-:W-:-:S04]  /*0190*/  FMUL R18, R0, R7 ;  /* 0x0000000700127220 */ /* 0x000fc80000400000 */
[----:B------:R-:W-:-:S03]  /*01a0*/  FADD R0, R18, 2.5 ;  /* 0x4020000012007421 */ /* 0x000fc60000000000 */
[----:B------:R-:W2:Y:S01]  /*01b0*/  F2I.TRUNC.NTZ R6, R6 ;  /* 0x0000000600067305 */ /* 0x000ea2000020f100 */
[----:B-1----:R-:W-:-:S07]  /*01c0*/  VIMNMX R12, PT, PT, RZ, R4, !PT ;  /* 0x00000004ff0c7248 */ /* 0x002fce0007fe0100 */
[----:B------:R-:W1:Y:S01]  /*01d0*/  F2I.TRUNC.NTZ R0, R0 ;  /* 0x0000000000007305 */ /* 0x000e62000020f100 */
[----:B0-----:R-:W-:Y:S01]  /*01e0*/  IMAD.WIDE R2, R5, 0x8, R2 ;  /* 0x0000000805027825 */ /* 0x001fe200078e0202 */
[----:B--2---:R-:W-:-:S04]  /*01f0*/  VIMNMX R17, PT, PT, R6, UR4, PT ;  /* 0x0000000406117c48 */ /* 0x004fc8000bfe0100 */
[----:B------:R-:W-:Y:S02]  /*0200*/  ISETP.GT.AND P0, PT, R12, R17, PT ;  /* 0x000000110c00720c */ /* 0x000fe40003f04270 */
[----:B-1----:R-:W-:-:S11]  /*0210*/  VIMNMX R16, PT, PT, R0, UR4, PT ;  /* 0x0000000400107c48 */ /* 0x002fd6000bfe0100 */
[----:B------:R-:W-:Y:S05]  /*0220*/  @P0 EXIT ;  /* 0x000000000000094d */ /* 0x000fea0003800000 */
[----:B------:R-:W5:Y:S01]  /*0230*/  LDG.E.64 R2, desc[UR6][R2.64] ;  /* 0x0000000602027981 */ /* 0x000f62000c1e1b00 */
[----:B------:R-:W-:Y:S01]  /*0240*/  HFMA2 R13, -RZ, RZ, 2.5625, 0 ;  /* 0x41200000ff0d7431 */ /* 0x000fe200000001ff */
[----:B------:R-:W-:Y:S01]  /*0250*/  MOV R0, 0x3f317200 ;  /* 0x3f31720000007802 */ /* 0x000fe20000000f00 */
[----:B------:R-:W-:Y:S01]  /*0260*/  HFMA2 R4, -RZ, RZ, 0.83837890625, -4044 ;  /* 0x3ab5ebe6ff047431 */ /* 0x000fe200000001ff */
[----:B------:R-:W0:Y:S01]  /*0270*/  LDCU.64 UR4, c[0x0][0x398] ;  /* 0x00007300ff0477ac */ /* 0x000e220008000a00 */
[----:B------:R1:W5:Y:S02]  /*0280*/  LDG.E R14, desc[UR6][R14.64] ;  /* 0x000000060e0e7981 */ /* 0x000364000c1e1900 */
[----:B------:R-:W-:-:S04]  /*0290*/  FFMA R0, R13, -R0, 6.75 ;  /* 0x40d800000d007423 */ /* 0x000fc80000000800 */
[----:B------:R-:W-:Y:S01]  /*02a0*/  FFMA R13, R13, -1.428606765330187045e-06, R0 ;  /* 0xb5bfbe8e0d0d7823 */ /* 0x000fe20000000000 */
[----:B------:R-:W-:-:S03]  /*02b0*/  FADD R0, R18, -2.5 ;  /* 0xc020000012007421 */ /* 0x000fc60000000000 */
[----:B------:R-:W-:-:S03]  /*02c0*/  FFMA R4, R13, R4, 0.0083824126049876213074 ;  /* 0x3c0956630d047423 */ /* 0x000fc60000000004 */
[----:B------:R-:W1:Y:S01]  /*02d0*/  F2I.TRUNC.NTZ R0, R0 ;  /* 0x0000000000007305 */ /* 0x000e62000020f100 */
[----:B------:R-:W-:-:S04]  /*02e0*/  FFMA R4, R13, R4, 0.041667830199003219604 ;  /* 0x3d2aabe30d047423 */ /* 0x000fc80000000004 */
[----:B------:R-:W-:-:S04]  /*02f0*/  FFMA R4, R13, R4, 0.16666397452354431152 ;  /* 0x3e2aa9f60d047423 */ /* 0x000fc80000000004 */
[----:B------:R-:W-:Y:S01]  /*0300*/  FFMA R4, R13, R4, 0.49999994039535522461 ;  /* 0x3efffffe0d047423 */ /* 0x000fe20000000004 */
[----:B0-----:R-:W-:-:S03]  /*0310*/  UIADD3 UR4, UP0, UPT, UR4, 0x4, URZ ;  /* 0x0000000404047890 */ /* 0x001fc6000ff1e0ff */
[----:B------:R-:W-:Y:S01]  /*0320*/  FMUL R4, R13, R4 ;  /* 0x000000040d047220 */ /* 0x000fe20000400000 */
[----:B-1----:R-:W-:-:S03]  /*0330*/  VIMNMX R15, PT, PT, RZ, R0, !PT ;  /* 0x00000000ff0f7248 */ /* 0x002fc60007fe0100 */
[----:B------:R-:W-:Y:S01]  /*0340*/  FFMA R13, R13, R4, R13 ;  /* 0x000000040d0d7223 */ /* 0x000fe2000000000d */
[C---:B------:R-:W-:Y:S01]  /*0350*/  IADD3 R11, PT, PT, R15.reuse, -R16, RZ ;  /* 0x800000100f0b7210 */ /* 0x040fe20007ffe0ff */
[----:B------:R-:W-:Y:S01]  /*0360*/  VIADD R10, R15, 0xffffffff ;  /* 0xffffffff0f0a7836 */ /* 0x000fe20000000000 */
[----:B------:R-:W-:-:S12]  /*0370*/  UIADD3.X UR5, UPT, UPT, URZ, UR5, URZ, UP0, !UPT ;  /* 0x00000005ff057290 */ /* 0x000fd800087fe4ff */
.L_x_18:
[----:B------:R-:W-:Y:S01]  /*0380*/  ISETP.GT.AND P0, PT, R15, R16, PT ;  /* 0x000000100f00720c */ /* 0x000fe20003f04270 */
[----:B------:R-:W-:-:S12]  /*0390*/  BSSY B1, `(.L_x_0) ;  /* 0x000009d000017945 */ /* 0x000fd80003800000 */
[----:B0-----:R-:W-:Y:S05]  /*03a0*/  @P0 BRA `(.L_x_1) ;  /* 0x00000008006c0947 */ /* 0x001fea0003800000 */
[----:B------:R-:W0:Y:S01]  /*03b0*/  LDCU UR8, c[0x0][0x3a0] ;  /* 0x00007400ff0877ac */ /* 0x000e220008000800 */
[----:B------:R-:W-:Y:S02]  /*03c0*/  I2FP.F32.U32 R0, R12 ;  /* 0x0000000c00007245 */ /* 0x000fe40000201000 */
[----:B------:R-:W-:Y:S02]  /*03d0*/  MOV R9, R10 ;  /* 0x0000000a00097202 */ /* 0x000fe40000000f00 */
[----:B------:R-:W-:Y:S01]  /*03e0*/  MOV R8, R11 ;  /* 0x0000000b00087202 */ /* 0x000fe20000000f00 */
[----:B------:R-:W-:-:S04]  /*03f0*/  FADD R0, R19, -R0 ;  /* 0x8000000013007221 */ /* 0x000fc80000000000 */
[----:B------:R-:W-:Y:S01]  /*0400*/  FMUL R6, R0, R0 ;  /* 0x0000000000067220 */ /* 0x000fe20000400000 */
[----:B0-----:R-:W-:-:S07]  /*0410*/  IMAD R7, R12, UR8, R15 ;  /* 0x000000080c077c24 */ /* 0x001fce000f8e020f */
.L_x_17:
[----:B------:R-:W-:Y:S01]  /*0420*/  IADD3 R9, PT, PT, R9, 0x1, RZ ;  /* 0x0000000109097810 */ /* 0x000fe20007ffe0ff */
[----:B------:R-:W-:Y:S05]  /*0430*/  YIELD ;  /* 0x0000000000007946 */ /* 0x000fea0003800000 */
[----:B0-----:R-:W-:Y:S01]  /*0440*/  I2FP.F32.U32 R5, R9 ;  /* 0x0000000900057245 */ /* 0x001fe20000201000 */
[----:B------:R-:W-:Y:S01]  /*0450*/  BSSY.RECONVERGENT B0, `(.L_x_2) ;  /* 0x0000084000007945 */ /* 0x000fe20003800200 */
[----:B------:R-:W-:-:S03]  /*0460*/  HFMA2 R21, -RZ, RZ, 0, 0 ;  /* 0x00000000ff157431 */ /* 0x000fc600000001ff */
[----:B------:R-:W-:-:S04]  /*0470*/  FADD R5, R18, -R5 ;  /* 0x8000000512057221 */ /* 0x000fc80000000000 */
[----:B------:R-:W-:-:S05]  /*0480*/  FFMA R0, R5, R5, R6 ;  /* 0x0000000505007223 */ /* 0x000fca0000000006 */
[----:B------:R-:W-:-:S13]  /*0490*/  FSETP.GT.AND P0, PT, R0, 6.25, PT ;  /* 0x40c800000000780b */ /* 0x000fda0003f04000 */
[----:B------:R-:W-:Y:S05]  /*04a0*/  @P0 BRA `(.L_x_3) ;  /* 0x0000000400f80947 */ /* 0x000fea0003800000 */
[----:B------:R-:W-:Y:S01]  /*04b0*/  VIADD R4, R0, 0xf3000000 ;  /* 0xf300000000047836 */ /* 0x000fe20000000000 */
[----:B------:R0:W1:Y:S01]  /*04c0*/  MUFU.RSQ R21, R0 ;  /* 0x0000000000157308 */ /* 0x0000620000001400 */
[----:B------:R-:W-:Y:S03]  /*04d0*/  BSSY.RECONVERGENT B2, `(.L_x_4) ;  /* 0x000000b000027945 */ /* 0x000fe60003800200 */
[----:B------:R-:W-:-:S13]  /*04e0*/  ISETP.GT.U32.AND P0, PT, R4, 0x727fffff, PT ;  /* 0x727fffff0400780c */ /* 0x000fda0003f04070 */
[----:B01----:R-:W-:Y:S05]  /*04f0*/  @!P0 BRA `(.L_x_5) ;  /* 0x0000000000108947 */ /* 0x003fea0003800000 */
[----:B------:R-:W-:-:S07]  /*0500*/  MOV R23, 0x520 ;  /* 0x0000052000177802 */ /* 0x000fce0000000f00 */
[----:B-----5:R-:W-:Y:S05]  /*0510*/  CALL.REL.NOINC `($__internal_0_$__cuda_sm20_sqrt_rn_f32_slowpath) ;  /* 0x0000000800247944 */ /* 0x020fea0003c00000 */
[----:B------:R-:W-:Y:S01]  /*0520*/  MOV R5, R0 ;  /* 0x0000000000057202 */ /* 0x000fe20000000f00 */
[----:B------:R-:W-:Y:S06]  /*0530*/  BRA `(.L_x_6) ;  /* 0x0000000000107947 */ /* 0x000fec0003800000 */
.L_x_5:
[----:B------:R-:W-:Y:S01]  /*0540*/  FMUL.FTZ R5, R0, R21 ;  /* 0x0000001500057220 */ /* 0x000fe20000410000 */
[----:B------:R-:W-:-:S03]  /*0550*/  FMUL.FTZ R4, R21, 0.5 ;  /* 0x3f00000015047820 */ /* 0x000fc60000410000 */
[----:B------:R-:W-:-:S04]  /*0560*/  FFMA R0, -R5, R5, R0 ;  /* 0x0000000505007223 */ /* 0x000fc80000000100 */
[----:B------:R-:W-:-:S07]  /*0570*/  FFMA R5, R0, R4, R5 ;  /* 0x0000000400057223 */ /* 0x000fce0000000005 */
.L_x_6:
[----:B------:R-:W-:Y:S05]  /*0580*/  BSYNC.RECONVERGENT B2 ;  /* 0x0000000000027941 */ /* 0x000fea0003800200 */
.L_x_4:
[----:B------:R-:W-:Y:S01]  /*0590*/  HFMA2 R21, -RZ, RZ, 1.69921875, -19.203125 ;  /* 0x3ecccccdff157431 */ /* 0x000fe200000001ff */
[----:B------:R-:W-:Y:S01]  /*05a0*/  MOV R0, 0x40200000 ;  /* 0x4020000000007802 */ /* 0x000fe20000000f00 */
[----:B------:R-:W0:Y:S01]  /*05b0*/  FCHK P0, R5, 2.5 ;  /* 0x4020000005007902 */ /* 0x000e220000000000 */
[----:B------:R-:W-:Y:S03]  /*05c0*/  BSSY.RECONVERGENT B2, `(.L_x_7) ;  /* 0x000000b000027945 */ /* 0x000fe60003800200 */
[----:B------:R-:W-:-:S04]  /*05d0*/  FFMA R0, R21, -R0, 1 ;  /* 0x3f80000015007423 */ /* 0x000fc80000000800 */
[----:B------:R-:W-:-:S04]  /*05e0*/  FFMA R0, R0, R21, 0.40000000596046447754 ;  /* 0x3ecccccd00007423 */ /* 0x000fc80000000015 */
[----:B------:R-:W-:-:S04]  /*05f0*/  FFMA R4, R0, R5, RZ ;  /* 0x0000000500047223 */ /* 0x000fc800000000ff */
[----:B------:R-:W-:-:S04]  /*0600*/  FFMA R21, R4, -2.5, R5 ;  /* 0xc020000004157823 */ /* 0x000fc80000000005 */
[----:B------:R-:W-:Y:S01]  /*0610*/  FFMA R0, R0, R21, R4 ;  /* 0x0000001500007223 */ /* 0x000fe20000000004 */
[----:B0-----:R-:W-:Y:S06]  /*0620*/  @!P0 BRA `(.L_x_8) ;  /* 0x0000000000108947 */ /* 0x001fec0003800000 */
[----:B------:R-:W-:Y:S01]  /*0630*/  MOV R0, R5 ;  /* 0x0000000500007202 */ /* 0x000fe20000000f00 */
[----:B------:R-:W-:Y:S01]  /*0640*/  IMAD.MOV.U32 R5, RZ, RZ, 0x40200000 ;  /* 0x40200000ff057424 */ /* 0x000fe200078e00ff */
[----:B------:R-:W-:-:S07]  /*0650*/  MOV R4, 0x670 ;  /* 0x0000067000047802 */ /* 0x000fce0000000f00 */
[----:B-----5:R-:W-:Y:S05]  /*0660*/  CALL.REL.NOINC `($__internal_1_$__cuda_sm3x_div_rn_noftz_f32_slowpath) ;  /* 0x00000008002c7944 */ /* 0x020fea0003c00000 */
.L_x_8:
[----:B------:R-:W-:Y:S05]  /*0670*/  BSYNC.RECONVERGENT B2 ;  /* 0x0000000000027941 */ /* 0x000fea0003800200 */
.L_x_7:
[----:B------:R-:W-:Y:S01]  /*0680*/  FFMA R0, -R0, R0, 1 ;  /* 0x3f80000000007423 */ /* 0x000fe20000000100 */
[----:B------:R-:W-:Y:S03]  /*0690*/  BSSY.RECONVERGENT B2, `(.L_x_9) ;  /* 0x000000d000027945 */ /* 0x000fe60003800200 */
[----:B------:R0:W1:Y:S01]  /*06a0*/  MUFU.RSQ R21, R0 ;  /* 0x0000000000157308 */ /* 0x0000620000001400 */
[----:B------:R-:W-:-:S04]  /*06b0*/  IADD3 R4, PT, PT, R0, -0xd000000, RZ ;  /* 0xf300000000047810 */ /* 0x000fc80007ffe0ff */
[----:B------:R-:W-:-:S13]  /*06c0*/  ISETP.GT.U32.AND P0, PT, R4, 0x727fffff, PT ;  /* 0x727fffff0400780c */ /* 0x000fda0003f04070 */
[----:B01----:R-:W-:Y:S05]  /*06d0*/  @!P0 BRA `(.L_x_10) ;  /* 0x0000000000108947 */ /* 0x003fea0003800000 */
[----:B------:R-:W-:-:S07]  /*06e0*/  MOV R23, 0x700 ;  /* 0x0000070000177802 */ /* 0x000fce0000000f00 */
[----:B-----5:R-:W-:Y:S05]  /*06f0*/  CALL.REL.NOINC `($__internal_0_$__cuda_sm20_sqrt_rn_f32_slowpath) ;  /* 0x0000000400ac7944 */ /* 0x020fea0003c00000 */
[----:B------:R-:W-:Y:S01]  /*0700*/  MOV R5, R0 ;  /* 0x0000000000057202 */ /* 0x000fe20000000f00 */
[----:B------:R-:W-:Y:S06]  /*0710*/  BRA `(.L_x_11) ;  /* 0x0000000000107947 */ /* 0x000fec0003800000 */
.L_x_10:
[----:B------:R-:W-:Y:S01]  /*0720*/  FMUL.FTZ R5, R0, R21 ;  /* 0x0000001500057220 */ /* 0x000fe20000410000 */
[----:B------:R-:W-:-:S03]  /*0730*/  FMUL.FTZ R4, R21, 0.5 ;  /* 0x3f00000015047820 */ /* 0x000fc60000410000 */
[----:B------:R-:W-:-:S04]  /*0740*/  FFMA R0, -R5, R5, R0 ;  /* 0x0000000505007223 */ /* 0x000fc80000000100 */
[----:B------:R-:W-:-:S07]  /*0750*/  FFMA R5, R0, R4, R5 ;  /* 0x0000000400057223 */ /* 0x000fce0000000005 */
.L_x_11:
[----:B------:R-:W-:Y:S05]  /*0760*/  BSYNC.RECONVERGENT B2 ;  /* 0x0000000000027941 */ /* 0x000fea0003800200 */
.L_x_9:
[----:B------:R-:W-:Y:S01]  /*0770*/  FMUL R5, R5, 13.5 ;  /* 0x4158000005057820 */ /* 0x000fe20000400000 */
[----:B------:R-:W-:Y:S04]  /*0780*/  BSSY.RECONVERGENT B2, `(.L_x_12) ;  /* 0x000003c000027945 */ /* 0x000fe80003800200 */
[----:B------:R-:W-:-:S04]  /*0790*/  FSETP.NE.AND P0, PT, |R5|, +INF , PT ;  /* 0x7f8000000500780b */ /* 0x000fc80003f05200 */
[----:B------:R-:W-:-:S13]  /*07a0*/  FSETP.LTU.OR P0, PT, |R5|, 9, !P0 ;  /* 0x411000000500780b */ /* 0x000fda0004709600 */
[----:B------:R-:W-:Y:S05]  /*07b0*/  @P0 BRA `(.L_x_13) ;  /* 0x0000000000b00947 */ /* 0x000fea0003800000 */
[----:B------:R-:W-:Y:S01]  /*07c0*/  FMUL R0, |R5|, 0.5 ;  /* 0x3f00000005007820 */ /* 0x000fe20000400200 */
[----:B------:R-:W-:Y:S01]  /*07d0*/  HFMA2 R25, -RZ, RZ, 0.83837890625, -4044 ;  /* 0x3ab5ebe6ff197431 */ /* 0x000fe200000001ff */
[----:B------:R-:W-:Y:S02]  /*07e0*/  MOV R27, 0x3eb28ba6 ;  /* 0x3eb28ba6001b7802 */ /* 0x000fe40000000f00 */
[C---:B------:R-:W-:Y:S01]  /*07f0*/  FMUL R20, R0.reuse, 1.4426950216293334961 ;  /* 0x3fb8aa3b00147820 */ /* 0x040fe20000400000 */
[----:B------:R-:W-:-:S05]  /*0800*/  FSETP.GEU.AND P0, PT, |R0|, 0.40999999642372131348, PT ;  /* 0x3ed1eb850000780b */ /* 0x000fca0003f0e200 */
[----:B------:R-:W0:Y:S02]  /*0810*/  FRND R20, R20 ;  /* 0x0000001400147307 */ /* 0x000e240000201000 */
[----:B0-----:R-:W-:-:S06]  /*0820*/  FSEL R23, R20, RZ, P0 ;  /* 0x000000ff14177208 */ /* 0x001fcc0000000000 */
[----:B------:R-:W0:Y:S01]  /*0830*/  MUFU.RCP R20, |R5| ;  /* 0x4000000500147308 */ /* 0x000e220000001000 */
[C---:B------:R-:W-:Y:S01]  /*0840*/  FSETP.NEU.AND P1, PT, R23.reuse, 128, PT ;  /* 0x430000001700780b */ /* 0x040fe20003f2d000 */
[----:B------:R-:W-:-:S03]  /*0850*/  FFMA R22, R23, -0.693145751953125, R0 ;  /* 0xbf31720017167823 */ /* 0x000fc60000000000 */
[C---:B------:R-:W-:Y:S01]  /*0860*/  FSEL R4, R23.reuse, 127, P1 ;  /* 0x42fe000017047808 */ /* 0x040fe20000800000 */
[----:B------:R-:W-:-:S03]  /*0870*/  FFMA R22, R23, -1.428606765330187045e-06, R22 ;  /* 0xb5bfbe8e17167823 */ /* 0x000fc60000000016 */
[C---:B------:R-:W-:Y:S01]  /*0880*/  FSETP.GEU.AND P0, PT, R4.reuse, -126, PT ;  /* 0xc2fc00000400780b */ /* 0x040fe20003f0e000 */
[----:B------:R-:W-:Y:S01]  /*0890*/  FMUL R21, R4, 0.5 ;  /* 0x3f00000004157820 */ /* 0x000fe20000400000 */
[----:B------:R-:W-:Y:S01]  /*08a0*/  FFMA R23, R22, R25, 0.0083824126049876213074 ;  /* 0x3c09566316177423 */ /* 0x000fe20000000019 */
[----:B------:R-:W-:-:S03]  /*08b0*/  FSETP.GEU.AND P2, PT, R4, -25, PT ;  /* 0xc1c800000400780b */ /* 0x000fc60003f4e000 */
[----:B------:R-:W-:Y:S01]  /*08c0*/  FSEL R24, R21, R4, !P0 ;  /* 0x0000000415187208 */ /* 0x000fe20004000000 */
[----:B------:R-:W-:-:S03]  /*08d0*/  FFMA R23, R22, R23, 0.041667830199003219604 ;  /* 0x3d2aabe316177423 */ /* 0x000fc60000000017 */
[----:B------:R1:W2:Y:S01]  /*08e0*/  MUFU.EX2 R21, R24 ;  /* 0x0000001800157308 */ /* 0x0002a20000000800 */
[----:B------:R-:W-:-:S04]  /*08f0*/  FFMA R23, R22, R23, 0.16666397452354431152 ;  /* 0x3e2aa9f616177423 */ /* 0x000fc80000000017 */
[----:B------:R-:W-:-:S04]  /*0900*/  FFMA R23, R22, R23, 0.49999994039535522461 ;  /* 0x3efffffe16177423 */ /* 0x000fc80000000017 */
[----:B------:R-:W-:Y:S01]  /*0910*/  FMUL R25, R22, R23 ;  /* 0x0000001716197220 */ /* 0x000fe20000400000 */
[----:B0-----:R-:W-:-:S03]  /*0920*/  FFMA R23, R20, R27, -0.0054563344456255435944 ;  /* 0xbbb2cb0d14177423 */ /* 0x001fc6000000001b */
[----:B-1----:R-:W-:Y:S01]  /*0930*/  FFMA R24, R22, R25, R22 ;  /* 0x0000001916187223 */ /* 0x002fe20000000016 */
[----:B------:R-:W-:Y:S01]  /*0940*/  FFMA R23, R20, R23, 0.033347155898809432983 ;  /* 0x3d08970714177423 */ /* 0x000fe20000000017 */
[----:B------:R-:W0:Y:S01]  /*0950*/  MUFU.RSQ R22, |R5| ;  /* 0x4000000500167308 */ /* 0x000e220000001400 */
[----:B--2---:R-:W-:Y:S01]  /*0960*/  @!P0 FMUL R21, R21, R21 ;  /* 0x0000001515158220 */ /* 0x004fe20000400000 */
[----:B------:R-:W-:Y:S01]  /*0970*/  FSETP.NEU.AND P0, PT, R0, RZ, PT ;  /* 0x000000ff0000720b */ /* 0x000fe20003f0d000 */
[C---:B------:R-:W-:Y:S02]  /*0980*/  FFMA R23, R20.reuse, R23, 0.027889195829629898071 ;  /* 0x3ce477e214177423 */ /* 0x040fe40000000017 */
[----:B------:R-:W-:Y:S02]  /*0990*/  FADD R25, R21, -1 ;  /* 0xbf80000015197421 */ /* 0x000fe40000000000 */
[----:B------:R-:W-:Y:S02]  /*09a0*/  FFMA R23, R20, R23, 0.049870628863573074341 ;  /* 0x3d4c452514177423 */ /* 0x000fe40000000017 */
[----:B------:R-:W-:-:S02]  /*09b0*/  FFMA R21, R24, R21, R25 ;  /* 0x0000001518157223 */ /* 0x000fc40000000019 */
[----:B------:R-:W-:Y:S02]  /*09c0*/  FFMA R23, R20, R23, 0.39894226193428039551 ;  /* 0x3ecc422914177423 */ /* 0x000fe40000000017 */
[----:B------:R-:W-:Y:S01]  /*09d0*/  @!P1 FADD R21, R21, R21 ;  /* 0x0000001515159221 */ /* 0x000fe20000000000 */
[----:B------:R-:W-:Y:S01]  /*09e0*/  FSETP.GT.AND P1, PT, R4, 128, PT ;  /* 0x430000000400780b */ /* 0x000fe20003f24000 */
[----:B0-----:R-:W-:-:S03]  /*09f0*/  FMUL R22, R23, R22 ;  /* 0x0000001617167220 */ /* 0x001fc60000400000 */
[----:B------:R-:W-:-:S04]  /*0a00*/  FSEL R21, R21, +INF , !P1 ;  /* 0x7f80000015157808 */ /* 0x000fc80004800000 */
[----:B------:R-:W-:Y:S01]  /*0a10*/  FSEL R21, R21, -1, P2 ;  /* 0xbf80000015157808 */ /* 0x000fe20001000000 */
[----:B------:R-:W-:-:S04]  /*0a20*/  @!P0 FADD R21, R0, R0 ;  /* 0x0000000000158221 */ /* 0x000fc80000000000 */
[----:B------:R-:W-:Y:S01]  /*0a30*/  FMUL R0, R22, R21 ;  /* 0x0000001516007220 */ /* 0x000fe20000400000 */
[----:B------:R-:W-:-:S04]  /*0a40*/  FADD R21, R21, 2 ;  /* 0x4000000015157421 */ /* 0x000fc80000000000 */
[----:B------:R-:W-:-:S04]  /*0a50*/  FMUL R21, R0, R21 ;  /* 0x0000001500157220 */ /* 0x000fc80000400000 */
[----:B------:R-:W-:Y:S01]  /*0a60*/  FADD R21, R22, R21 ;  /* 0x0000001516157221 */ /* 0x000fe20000000000 */
[----:B------:R-:W-:Y:S06]  /*0a70*/  BRA `(.L_x_14) ;  /* 0x0000000000307947 */ /* 0x000fec0003800000 */
.L_x_13:
[----:B------:R-:W-:Y:S02]  /*0a80*/  IMAD.MOV.U32 R0, RZ, RZ, 0x20372901 ;  /* 0x20372901ff007424 */ /* 0x000fe400078e00ff */
[----:B------:R-:W-:-:S04]  /*0a90*/  FMUL R5, R5, R5 ;  /* 0x0000000505057220 */ /* 0x000fc80000400000 */
[----:B------:R-:W-:-:S04]  /*0aa0*/  FFMA R0, R5, R0, 1.4492505425672014166e-17 ;  /* 0x2385ab7605007423 */ /* 0x000fc80000000000 */
[----:B------:R-:W-:-:S04]  /*0ab0*/  FFMA R0, R5, R0, 1.0687646582086159086e-14 ;  /* 0x2840881205007423 */ /* 0x000fc80000000000 */
[----:B------:R-:W-:-:S04]  /*0ac0*/  FFMA R0, R5, R0, 2.3349575311443215853e-12 ;  /* 0x2c244edb05007423 */ /* 0x000fc80000000000 */
[----:B------:R-:W-:-:S04]  /*0ad0*/  FFMA R0, R5, R0, 4.7306625283738412691e-10 ;  /* 0x3002091405007423 */ /* 0x000fc80000000000 */
[----:B------:R-:W-:-:S04]  /*0ae0*/  FFMA R0, R5, R0, 6.7778003653984342236e-08 ;  /* 0x33918d5a05007423 */ /* 0x000fc80000000000 */
[----:B------:R-:W-:-:S04]  /*0af0*/  FFMA R0, R5, R0, 6.782078344258479774e-06 ;  /* 0x36e3919c05007423 */ /* 0x000fc80000000000 */
[----:B------:R-:W-:-:S04]  /*0b00*/  FFMA R0, R5, R0, 0.00043402583105489611626 ;  /* 0x39e38df605007423 */ /* 0x000fc80000000000 */
[----:B------:R-:W-:-:S04]  /*0b10*/  FFMA R0, R5, R0, 0.015625003725290298462 ;  /* 0x3c80000205007423 */ /* 0x000fc80000000000 */
[----:B------:R-:W-:-:S04]  /*0b20*/  FFMA R0, R5, R0, 0.25 ;  /* 0x3e80000005007423 */ /* 0x000fc80000000000 */
[----:B------:R-:W-:-:S07]  /*0b30*/  FFMA R21, R5, R0, 1 ;  /* 0x3f80000005157423 */ /* 0x000fce0000000000 */
.L_x_14:
[----:B------:R-:W-:Y:S05]  /*0b40*/  BSYNC.RECONVERGENT B2 ;  /* 0x0000000000027941 */ /* 0x000fea0003800200 */
.L_x_12:
[----:B------:R-:W-:Y:S01]  /*0b50*/  HFMA2 R0, -RZ, RZ, 4.5, 0 ;  /* 0x44800000ff007431 */ /* 0x000fe200000001ff */
[----:B------:R-:W-:Y:S04]  /*0b60*/  BSSY.RECONVERGENT B2, `(.L_x_15) ;  /* 0x0000011000027945 */ /* 0x000fe80003800200 */
[----:B------:R-:W-:-:S04]  /*0b70*/  FFMA R0, R13, R0, 1023 ;  /* 0x447fc0000d007423 */ /* 0x000fc80000000000 */
[C---:B------:R-:W-:Y:S01]  /*0b80*/  FADD R4, R0.reuse, 2 ;  /* 0x4000000000047421 */ /* 0x040fe20000000000 */
[----:B------:R-:W-:-:S04]  /*0b90*/  FMUL R5, R0, 0.10962925106287002563 ;  /* 0x3de0854d00057820 */ /* 0x000fc80000400000 */
[----:B------:R-:W-:-:S04]  /*0ba0*/  FMUL R4, R4, R5 ;  /* 0x0000000504047220 */ /* 0x000fc80000400000 */
[----:B------:R-:W-:-:S04]  /*0bb0*/  FADD R5, R4, 0.10962925106287002563 ;  /* 0x3de0854d04057421 */ /* 0x000fc80000000000 */
[----:B------:R-:W0:Y:S08]  /*0bc0*/  MUFU.RCP R0, R5 ;  /* 0x0000000500007308 */ /* 0x000e300000001000 */
[----:B------:R-:W1:Y:S01]  /*0bd0*/  FCHK P0, R21, R5 ;  /* 0x0000000515007302 */ /* 0x000e620000000000 */
[----:B0-----:R-:W-:-:S04]  /*0be0*/  FFMA R23, -R5, R0, 1 ;  /* 0x3f80000005177423 */ /* 0x001fc80000000100 */
[----:B------:R-:W-:-:S04]  /*0bf0*/  FFMA R0, R0, R23, R0 ;  /* 0x0000001700007223 */ /* 0x000fc80000000000 */
[----:B------:R-:W-:-:S04]  /*0c00*/  FFMA R4, R0, R21, RZ ;  /* 0x0000001500047223 */ /* 0x000fc800000000ff */
[----:B------:R-:W-:-:S04]  /*0c10*/  FFMA R23, -R5, R4, R21 ;  /* 0x0000000405177223 */ /* 0x000fc80000000115 */
[----:B------:R-:W-:Y:S01]  /*0c20*/  FFMA R0, R0, R23, R4 ;  /* 0x0000001700007223 */ /* 0x000fe20000000004 */
[----:B-1----:R-:W-:Y:S06]  /*0c30*/  @!P0 BRA `(.L_x_16) ;  /* 0x00000000000c8947 */ /* 0x002fec0003800000 */
[----:B------:R-:W-:Y:S02]  /*0c40*/  MOV R0, R21 ;  /* 0x0000001500007202 */ /* 0x000fe40000000f00 */
[----:B------:R-:W-:-:S07]  /*0c50*/  MOV R4, 0xc70 ;  /* 0x00000c7000047802 */ /* 0x000fce0000000f00 */
[----:B-----5:R-:W-:Y:S05]  /*0c60*/  CALL.REL.NOINC `($__internal_1_$__cuda_sm3x_div_rn_noftz_f32_slowpath) ;  /* 0x0000000000ac7944 */ /* 0x020fea0003c00000 */
.L_x_16:
[----:B------:R-:W-:Y:S05]  /*0c70*/  BSYNC.RECONVERGENT B2 ;  /* 0x0000000000027941 */ /* 0x000fea0003800200 */
.L_x_15:
[----:B------:R-:W-:-:S07]  /*0c80*/  MOV R21, R0 ;  /* 0x0000000000157202 */ /* 0x000fce0000000f00 */
.L_x_3:
[----:B------:R-:W-:Y:S05]  /*0c90*/  BSYNC.RECONVERGENT B0 ;  /* 0x0000000000007941 */ /* 0x000fea0003800200 */
.L_x_2:
[----:B------:R-:W-:Y:S01]  /*0ca0*/  IADD3 R8, PT, PT, R8, 0x1, RZ ;  /* 0x0000000108087810 */ /* 0x000fe20007ffe0ff */
[----:B------:R-:W-:Y:S01]  /*0cb0*/  IMAD.U32 R5, RZ, RZ, UR5 ;  /* 0x00000005ff057e24 */ /* 0x000fe2000f8e00ff */
[----:B------:R-:W-:Y:S01]  /*0cc0*/  MOV R4, UR4 ;  /* 0x0000000400047c02 */ /* 0x000fe20008000f00 */
[----:B-----5:R-:W-:Y:S01]  /*0cd0*/  FMUL R21, R14, R21 ;  /* 0x000000150e157220 */ /* 0x020fe20000400000 */
[----:B------:R-:W-:-:S03]  /*0ce0*/  ISETP.NE.AND P0, PT, R8, 0x1, PT ;  /* 0x000000010800780c */ /* 0x000fc60003f05270 */
[----:B------:R-:W-:Y:S01]  /*0cf0*/  FMUL R23, R2, R21 ;  /* 0x0000001502177220 */ /* 0x000fe20000400000 */
[----:B------:R-:W-:-:S04]  /*0d00*/  IMAD.WIDE R4, R7, 0x8, R4 ;  /* 0x0000000807047825 */ /* 0x000fc800078e0204 */
[----:B------:R-:W-:Y:S01]  /*0d10*/  FMUL R21, R3, R21 ;  /* 0x0000001503157220 */ /* 0x000fe20000400000 */
[----:B------:R0:W-:Y:S01]  /*0d20*/  REDG.E.ADD.F32.FTZ.RN.STRONG.GPU desc[UR6][R4.64+-0x4], R23 ;  /* 0xfffffc17040079a6 */ /* 0x0001e2000c12f306 */
[----:B------:R-:W-:-:S03]  /*0d30*/  IADD3 R7, PT, PT, R7, 0x1, RZ ;  /* 0x0000000107077810 */ /* 0x000fc60007ffe0ff */
[----:B------:R0:W-:Y:S01]  /*0d40*/  REDG.E.ADD.F32.FTZ.RN.STRONG.GPU desc[UR6][R4.64], R21 ;  /* 0x00000015040079a6 */ /* 0x0001e2000c12f306 */
[----:B------:R-:W-:Y:S05]  /*0d50*/  @P0 BRA `(.L_x_17) ;  /* 0xfffffff400b00947 */ /* 0x000fea000383ffff */
.L_x_1:
[----:B------:R-:W-:Y:S05]  /*0d60*/  BSYNC B1 ;  /* 0x0000000000017941 */ /* 0x000fea0003800000 */
.L_x_0:
[C---:B------:R-:W-:Y:S02]  /*0d70*/  ISETP.NE.AND P0, PT, R12.reuse, R17, PT ;  /* 0x000000110c00720c */ /* 0x040fe40003f05270 */
[----:B------:R-:W-:-:S11]  /*0d80*/  IADD3 R12, PT, PT, R12, 0x1, RZ ;  /* 0x000000010c0c7810 */ /* 0x000fd60007ffe0ff */
[----:B------:R-:W-:Y:S05]  /*0d90*/  @P0 BRA `(.L_x_18) ;  /* 0xfffffff400780947 */ /* 0x000fea000383ffff */
[----:B------:R-:W-:Y:S05]  /*0da0*/  EXIT ;  /* 0x000000000000794d */ /* 0x000fea0003800000 */
        .weak           $__internal_0_$__cuda_sm20_sqrt_rn_f32_slowpath
        .type           $__internal_0_$__cuda_sm20_sqrt_rn_f32_slowpath,@function
        .size           $__internal_0_$__cuda_sm20_sqrt_rn_f32_slowpath,($__internal_1_$__cuda_sm3x_div_rn_noftz_f32_slowpath - $__internal_0_$__cuda_sm20_sqrt_rn_f32_slowpath)
$__internal_0_$__cuda_sm20_sqrt_rn_f32_slowpath:
[----:B------:R-:W-:-:S13]  /*0db0*/  LOP3.LUT P0, RZ, R0, 0x7fffffff, RZ, 0xc0, !PT ;  /* 0x7fffffff00ff7812 */ /* 0x000fda000780c0ff */
[----:B------:R-:W-:Y:S01]  /*0dc0*/  @!P0 MOV R4, R0 ;  /* 0x0000000000048202 */ /* 0x000fe20000000f00 */
[----:B------:R-:W-:Y:S06]  /*0dd0*/  @!P0 BRA `(.L_x_19) ;  /* 0x0000000000408947 */ /* 0x000fec0003800000 */
[----:B------:R-:W-:-:S13]  /*0de0*/  FSETP.GEU.FTZ.AND P0, PT, R0, RZ, PT ;  /* 0x000000ff0000720b */ /* 0x000fda0003f1e000 */
[----:B------:R-:W-:Y:S01]  /*0df0*/  @!P0 IMAD.MOV.U32 R4, RZ, RZ, 0x7fffffff ;  /* 0x7fffffffff048424 */ /* 0x000fe200078e00ff */
[----:B------:R-:W-:Y:S06]  /*0e00*/  @!P0 BRA `(.L_x_19) ;  /* 0x0000000000348947 */ /* 0x000fec0003800000 */
[----:B------:R-:W-:-:S13]  /*0e10*/  FSETP.GTU.FTZ.AND P0, PT, |R0|, +INF , PT ;  /* 0x7f8000000000780b */ /* 0x000fda0003f1c200 */
[----:B------:R-:W-:Y:S01]  /*0e20*/  @P0 FADD.FTZ R4, R0, 1 ;  /* 0x3f80000000040421 */ /* 0x000fe20000010000 */
[----:B------:R-:W-:Y:S06]  /*0e30*/  @P0 BRA `(.L_x_19) ;  /* 0x0000000000280947 */ /* 0x000fec0003800000 */
[----:B------:R-:W-:-:S13]  /*0e40*/  FSETP.NEU.FTZ.AND P0, PT, |R0|, +INF , PT ;  /* 0x7f8000000000780b */ /* 0x000fda0003f1d200 */
[----:B------:R-:W-:-:S04]  /*0e50*/  @P0 FFMA R5, R0, 1.84467440737095516160e+19, RZ ;  /* 0x5f80000000050823 */ /* 0x000fc800000000ff */
[----:B------:R-:W0:Y:S02]  /*0e60*/  @P0 MUFU.RSQ R4, R5 ;  /* 0x0000000500040308 */ /* 0x000e240000001400 */
[----:B0-----:R-:W-:Y:S01]  /*0e70*/  @P0 FMUL.FTZ R20, R5, R4 ;  /* 0x0000000405140220 */ /* 0x001fe20000410000 */
[----:B------:R-:W-:Y:S01]  /*0e80*/  @P0 FMUL.FTZ R22, R4, 0.5 ;  /* 0x3f00000004160820 */ /* 0x000fe20000410000 */
[----:B------:R-:W-:Y:S02]  /*0e90*/  @!P0 MOV R4, R0 ;  /* 0x0000000000048202 */ /* 0x000fe40000000f00 */
[----:B------:R-:W-:-:S04]  /*0ea0*/  @P0 FADD.FTZ R21, -R20, -RZ ;  /* 0x800000ff14150221 */ /* 0x000fc80000010100 */
[----:B------:R-:W-:-:S04]  /*0eb0*/  @P0 FFMA R21, R20, R21, R5 ;  /* 0x0000001514150223 */ /* 0x000fc80000000005 */
[----:B------:R-:W-:-:S04]  /*0ec0*/  @P0 FFMA R21, R21, R22, R20 ;  /* 0x0000001615150223 */ /* 0x000fc80000000014 */
[----:B------:R-:W-:-:S07]  /*0ed0*/  @P0 FMUL.FTZ R4, R21, 2.3283064365386962891e-10 ;  /* 0x2f80000015040820 */ /* 0x000fce0000410000 */
.L_x_19:
[----:B------:R-:W-:Y:S01]  /*0ee0*/  HFMA2 R5, -RZ, RZ, 0, 0 ;  /* 0x00000000ff057431 */ /* 0x000fe200000001ff */
[----:B------:R-:W-:Y:S02]  /*0ef0*/  MOV R0, R4 ;  /* 0x0000000400007202 */ /* 0x000fe40000000f00 */
[----:B------:R-:W-:-:S04]  /*0f00*/  MOV R4, R23 ;  /* 0x0000001700047202 */ /* 0x000fc80000000f00 */
[----:B------:R-:W-:Y:S05]  /*0f10*/  RET.REL.NODEC R4 `(_Z10nufft_gridPK6float2S1_PKfPS_i) ;  /* 0xfffffff004387950 */ /* 0x000fea0003c3ffff */
        .weak           $__internal_1_$__cuda_sm3x_div_rn_noftz_f32_slowpath
        .type           $__internal_1_$__cuda_sm3x_div_rn_noftz_f32_slowpath,@function
        .size           $__internal_1_$__cuda_sm3x_div_rn_noftz_f32_slowpath,(.L_x_33 - $__internal_1_$__cuda_sm3x_div_rn_noftz_f32_slowpath)
$__internal_1_$__cuda_sm3x_div_rn_noftz_f32_slowpath:
[----:B------:R-:W-:Y:S01]  /*0f20*/  SHF.R.U32.HI R20, RZ, 0x17, R5 ;  /* 0x00000017ff147819 */ /* 0x000fe20000011605 */
[----:B------:R-:W-:Y:S01]  /*0f30*/  BSSY.RECONVERGENT B3, `(.L_x_20) ;  /* 0x0000062000037945 */ /* 0x000fe20003800200 */
[----:B------:R-:W-:Y:S02]  /*0f40*/  SHF.R.U32.HI R22, RZ, 0x17, R0 ;  /* 0x00000017ff167819 */ /* 0x000fe40000011600 */
[----:B------:R-:W-:Y:S02]  /*0f50*/  LOP3.LUT R20, R20, 0xff, RZ, 0xc0, !PT ;  /* 0x000000ff14147812 */ /* 0x000fe400078ec0ff */
[----:B------:R-:W-:-:S03]  /*0f60*/  LOP3.LUT R22, R22, 0xff, RZ, 0xc0, !PT ;  /* 0x000000ff16167812 */ /* 0x000fc600078ec0ff */
[----:B------:R-:W-:Y:S01]  /*0f70*/  VIADD R24, R20, 0xffffffff ;  /* 0xffffffff14187836 */ /* 0x000fe20000000000 */
[----:B------:R-:W-:-:S04]  /*0f80*/  IADD3 R23, PT, PT, R22, -0x1, RZ ;  /* 0xffffffff16177810 */ /* 0x000fc80007ffe0ff */
[----:B------:R-:W-:-:S04]  /*0f90*/  ISETP.GT.U32.AND P0, PT, R24, 0xfd, PT ;  /* 0x000000fd1800780c */ /* 0x000fc80003f04070 */
[----:B------:R-:W-:-:S13]  /*0fa0*/  ISETP.GT.U32.OR P0, PT, R23, 0xfd, P0 ;  /* 0x000000fd1700780c */ /* 0x000fda0000704470 */
[----:B------:R-:W-:Y:S01]  /*0fb0*/  @!P0 MOV R21, RZ ;  /* 0x000000ff00158202 */ /* 0x000fe20000000f00 */
[----:B------:R-:W-:Y:S06]  /*0fc0*/  @!P0 BRA `(.L_x_21) ;  /* 0x00000000005c8947 */ /* 0x000fec0003800000 */
[----:B------:R-:W-:Y:S02]  /*0fd0*/  FSETP.GTU.FTZ.AND P0, PT, |R0|, +INF , PT ;  /* 0x7f8000000000780b */ /* 0x000fe40003f1c200 */
[----:B------:R-:W-:-:S04]  /*0fe0*/  FSETP.GTU.FTZ.AND P1, PT, |R5|, +INF , PT ;  /* 0x7f8000000500780b */ /* 0x000fc80003f3c200 */
[----:B------:R-:W-:-:S13]  /*0ff0*/  PLOP3.LUT P0, PT, P0, P1, PT, 0xf8, 0x8f ;  /* 0x00000000008f781c */ /* 0x000fda0000703f70 */
[----:B------:R-:W-:Y:S05]  /*1000*/  @P0 BRA `(.L_x_22) ;  /* 0x00000004004c0947 */ /* 0x000fea0003800000 */
[----:B------:R-:W-:-:S13]  /*1010*/  LOP3.LUT P0, RZ, R5, 0x7fffffff, R0, 0xc8, !PT ;  /* 0x7fffffff05ff7812 */ /* 0x000fda000780c800 */
[----:B------:R-:W-:Y:S05]  /*1020*/  @!P0 BRA `(.L_x_23) ;  /* 0x00000004003c8947 */ /* 0x000fea0003800000 */
[C---:B------:R-:W-:Y:S02]  /*1030*/  FSETP.NEU.FTZ.AND P2, PT, |R0|.reuse, +INF , PT ;  /* 0x7f8000000000780b */ /* 0x040fe40003f5d200 */
[----:B------:R-:W-:Y:S02]  /*1040*/  FSETP.NEU.FTZ.AND P1, PT, |R5|, +INF , PT ;  /* 0x7f8000000500780b */ /* 0x000fe40003f3d200 */
[----:B------:R-:W-:-:S11]  /*1050*/  FSETP.NEU.FTZ.AND P0, PT, |R0|, +INF , PT ;  /* 0x7f8000000000780b */ /* 0x000fd60003f1d200 */
[----:B------:R-:W-:Y:S05]  /*1060*/  @!P1 BRA !P2, `(.L_x_23) ;  /* 0x00000004002c9947 */ /* 0x000fea0005000000 */
[----:B------:R-:W-:-:S04]  /*1070*/  LOP3.LUT P2, RZ, R0, 0x7fffffff, RZ, 0xc0, !PT ;  /* 0x7fffffff00ff7812 */ /* 0x000fc8000784c0ff */
[----:B------:R-:W-:-:S13]  /*1080*/  PLOP3.LUT P1, PT, P1, P2, PT, 0x2f, 0xf2 ;  /* 0x0000000000f2781c */ /* 0x000fda0000f24577 */
[----:B------:R-:W-:Y:S05]  /*1090*/  @P1 BRA `(.L_x_24) ;  /* 0x0000000400181947 */ /* 0x000fea0003800000 */
[----:B------:R-:W-:-:S04]  /*10a0*/  LOP3.LUT P1, RZ, R5, 0x7fffffff, RZ, 0xc0, !PT ;  /* 0x7fffffff05ff7812 */ /* 0x000fc8000782c0ff */
[----:B------:R-:W-:-:S13]  /*10b0*/  PLOP3.LUT P0, PT, P0, P1, PT, 0x2f, 0xf2 ;  /* 0x0000000000f2781c */ /* 0x000fda0000702577 */
[----:B------:R-:W-:Y:S05]  /*10c0*/  @P0 BRA `(.L_x_25) ;  /* 0x0000000400000947 */ /* 0x000fea0003800000 */
[----:B------:R-:W-:Y:S02]  /*10d0*/  ISETP.GE.AND P0, PT, R23, RZ, PT ;  /* 0x000000ff1700720c */ /* 0x000fe40003f06270 */
[----:B------:R-:W-:-:S11]  /*10e0*/  ISETP.GE.AND P1, PT, R24, RZ, PT ;  /* 0x000000ff1800720c */ /* 0x000fd60003f26270 */
[----:B------:R-:W-:Y:S01]  /*10f0*/  @P0 MOV R21, RZ ;  /* 0x000000ff00150202 */ /* 0x000fe20000000f00 */
[----:B------:R-:W-:Y:S01]  /*1100*/  @!P0 FFMA R0, R0, 1.84467440737095516160e+19, RZ ;  /* 0x5f80000000008823 */ /* 0x000fe200000000ff */
[----:B------:R-:W-:Y:S01]  /*1110*/  @!P0 MOV R21, 0xffffffc0 ;  /* 0xffffffc000158802 */ /* 0x000fe20000000f00 */
[----:B------:R-:W-:-:S04]  /*1120*/  @!P1 FFMA R5, R5, 1.84467440737095516160e+19, RZ ;  /* 0x5f80000005059823 */ /* 0x000fc800000000ff */
[----:B------:R-:W-:-:S07]  /*1130*/  @!P1 VIADD R21, R21, 0x40 ;  /* 0x0000004015159836 */ /* 0x000fce0000000000 */
.L_x_21:
[----:B------:R-:W-:Y:S01]  /*1140*/  LEA R24, R20, 0xc0800000, 0x17 ;  /* 0xc080000014187811 */ /* 0x000fe200078eb8ff */
[----:B------:R-:W-:Y:S03]  /*1150*/  BSSY.RECONVERGENT B4, `(.L_x_26) ;  /* 0x0000036000047945 */ /* 0x000fe60003800200 */
[----:B------:R-:W-:Y:S02]  /*1160*/  IADD3 R24, PT, PT, -R24, R5, RZ ;  /* 0x0000000518187210 */ /* 0x000fe40007ffe1ff */
[----:B------:R-:W-:Y:S02]  /*1170*/  IADD3 R5, PT, PT, R22, -0x7f, RZ ;  /* 0xffffff8116057810 */ /* 0x000fe40007ffe0ff */
[----:B------:R-:W0:Y:S01]  /*1180*/  MUFU.RCP R26, R24 ;  /* 0x00000018001a7308 */ /* 0x000e220000001000 */
[----:B------:R-:W-:Y:S01]  /*1190*/  FADD.FTZ R23, -R24, -RZ ;  /* 0x800000ff18177221 */ /* 0x000fe20000010100 */
[C---:B------:R-:W-:Y:S01]  /*11a0*/  IADD3 R20, PT, PT, R5.reuse, 0x7f, -R20 ;  /* 0x0000007f05147810 */ /* 0x040fe20007ffe814 */
[----:B------:R-:W-:-:S03]  /*11b0*/  IMAD R0, R5, -0x800000, R0 ;  /* 0xff80000005007824 */ /* 0x000fc600078e0200 */
[----:B------:R-:W-:Y:S01]  /*11c0*/  IADD3 R20, PT, PT, R20, R21, RZ ;  /* 0x0000001514147210 */ /* 0x000fe20007ffe0ff */
[----:B0-----:R-:W-:-:S04]  /*11d0*/  FFMA R25, R26, R23, 1 ;  /* 0x3f8000001a197423 */ /* 0x001fc80000000017 */
[----:B------:R-:W-:-:S04]  /*11e0*/  FFMA R25, R26, R25, R26 ;  /* 0x000000191a197223 */ /* 0x000fc8000000001a */
[----:B------:R-:W-:-:S04]  /*11f0*/  FFMA R22, R0, R25, RZ ;  /* 0x0000001900167223 */ /* 0x000fc800000000ff */
[----:B------:R-:W-:-:S04]  /*1200*/  FFMA R26, R23, R22, R0 ;  /* 0x00000016171a7223 */ /* 0x000fc80000000000 */
[----:B------:R-:W-:-:S04]  /*1210*/  FFMA R22, R25, R26, R22 ;  /* 0x0000001a19167223 */ /* 0x000fc80000000016 */
[----:B------:R-:W-:-:S04]  /*1220*/  FFMA R23, R23, R22, R0 ;  /* 0x0000001617177223 */ /* 0x000fc80000000000 */
[----:B------:R-:W-:-:S05]  /*1230*/  FFMA R0, R25, R23, R22 ;  /* 0x0000001719007223 */ /* 0x000fca0000000016 */
[----:B------:R-:W-:-:S04]  /*1240*/  SHF.R.U32.HI R5, RZ, 0x17, R0 ;  /* 0x00000017ff057819 */ /* 0x000fc80000011600 */
[----:B------:R-:W-:-:S04]  /*1250*/  LOP3.LUT R5, R5, 0xff, RZ, 0xc0, !PT ;  /* 0x000000ff05057812 */ /* 0x000fc800078ec0ff */
[----:B------:R-:W-:-:S05]  /*1260*/  IADD3 R5, PT, PT, R5, R20, RZ ;  /* 0x0000001405057210 */ /* 0x000fca0007ffe0ff */
[----:B------:R-:W-:-:S05]  /*1270*/  VIADD R21, R5, 0xffffffff ;  /* 0xffffffff05157836 */ /* 0x000fca0000000000 */
[----:B------:R-:W-:-:S13]  /*1280*/  ISETP.GE.U32.AND P0, PT, R21, 0xfe, PT ;  /* 0x000000fe1500780c */ /* 0x000fda0003f06070 */
[----:B------:R-:W-:Y:S05]  /*1290*/  @!P0 BRA `(.L_x_27) ;  /* 0x0000000000808947 */ /* 0x000fea0003800000 */
[----:B------:R-:W-:-:S13]  /*12a0*/  ISETP.GT.AND P0, PT, R5, 0xfe, PT ;  /* 0x000000fe0500780c */ /* 0x000fda0003f04270 */
[----:B------:R-:W-:Y:S05]  /*12b0*/  @P0 BRA `(.L_x_28) ;  /* 0x00000000006c0947 */ /* 0x000fea0003800000 */
[----:B------:R-:W-:-:S13]  /*12c0*/  ISETP.GE.AND P0, PT, R5, 0x1, PT ;  /* 0x000000010500780c */ /* 0x000fda0003f06270 */
[----:B------:R-:W-:Y:S05]  /*12d0*/  @P0 BRA `(.L_x_29) ;  /* 0x0000000000740947 */ /* 0x000fea0003800000 */
[----:B------:R-:W-:Y:S02]  /*12e0*/  ISETP.GE.AND P0, PT, R5, -0x18, PT ;  /* 0xffffffe80500780c */ /* 0x000fe40003f06270 */
[----:B------:R-:W-:-:S11]  /*12f0*/  LOP3.LUT R0, R0, 0x80000000, RZ, 0xc0, !PT ;  /* 0x8000000000007812 */ /* 0x000fd600078ec0ff */
[----:B------:R-:W-:Y:S05]  /*1300*/  @!P0 BRA `(.L_x_29) ;  /* 0x0000000000688947 */ /* 0x000fea0003800000 */
[-CC-:B------:R-:W-:Y:S01]  /*1310*/  FFMA.RZ R20, R25, R23.reuse, R22.reuse ;  /* 0x0000001719147223 */ /* 0x180fe2000000c016 */
[C---:B------:R-:W-:Y:S02]  /*1320*/  ISETP.NE.AND P2, PT, R5.reuse, RZ, PT ;  /* 0x000000ff0500720c */ /* 0x040fe40003f45270 */
[----:B------:R-:W-:Y:S02]  /*1330*/  ISETP.NE.AND P1, PT, R5, RZ, PT ;  /* 0x000000ff0500720c */ /* 0x000fe40003f25270 */
[----:B------:R-:W-:Y:S01]  /*1340*/  LOP3.LUT R21, R20, 0x7fffff, RZ, 0xc0, !PT ;  /* 0x007fffff14157812 */ /* 0x000fe200078ec0ff */
[CCC-:B------:R-:W-:Y:S01]  /*1350*/  FFMA.RP R20, R25.reuse, R23.reuse, R22.reuse ;  /* 0x0000001719147223 */ /* 0x1c0fe20000008016 */
[----:B------:R-:W-:Y:S01]  /*1360*/  FFMA.RM R23, R25, R23, R22 ;  /* 0x0000001719177223 */ /* 0x000fe20000004016 */
[----:B------:R-:W-:Y:S02]  /*1370*/  IADD3 R22, PT, PT, R5, 0x20, RZ ;  /* 0x0000002005167810 */ /* 0x000fe40007ffe0ff */
[----:B------:R-:W-:-:S02]  /*1380*/  LOP3.LUT R21, R21, 0x800000, RZ, 0xfc, !PT ;  /* 0x0080000015157812 */ /* 0x000fc400078efcff */
[----:B------:R-:W-:Y:S02]  /*1390*/  IADD3 R5, PT, PT, -R5, RZ, RZ ;  /* 0x000000ff05057210 */ /* 0x000fe40007ffe1ff */
[----:B------:R-:W-:Y:S02]  /*13a0*/  SHF.L.U32 R22, R21, R22, RZ ;  /* 0x0000001615167219 */ /* 0x000fe400000006ff */
[----:B------:R-:W-:Y:S02]  /*13b0*/  FSETP.NEU.FTZ.AND P0, PT, R20, R23, PT ;  /* 0x000000171400720b */ /* 0x000fe40003f1d000 */
[----:B------:R-:W-:Y:S02]  /*13c0*/  SEL R20, R5, RZ, P2 ;  /* 0x000000ff05147207 */ /* 0x000fe40001000000 */
[----:B------:R-:W-:Y:S02]  /*13d0*/  ISETP.NE.AND P1, PT, R22, RZ, P1 ;  /* 0x000000ff1600720c */ /* 0x000fe40000f25270 */
[----:B------:R-:W-:-:S02]  /*13e0*/  SHF.R.U32.HI R20, RZ, R20, R21 ;  /* 0x00000014ff147219 */ /* 0x000fc40000011615 */
[----:B------:R-:W-:Y:S02]  /*13f0*/  PLOP3.LUT P0, PT, P0, P1, PT, 0xf8, 0x8f ;  /* 0x00000000008f781c */ /* 0x000fe40000703f70 */
[----:B------:R-:W-:Y:S02]  /*1400*/  SHF.R.U32.HI R22, RZ, 0x1, R20 ;  /* 0x00000001ff167819 */ /* 0x000fe40000011614 */
[----:B------:R-:W-:-:S04]  /*1410*/  SEL R5, RZ, 0x1, !P0 ;  /* 0x00000001ff057807 */ /* 0x000fc80004000000 */
[----:B------:R-:W-:-:S04]  /*1420*/  LOP3.LUT R5, R5, 0x1, R22, 0xf8, !PT ;  /* 0x0000000105057812 */ /* 0x000fc800078ef816 */
[----:B------:R-:W-:-:S04]  /*1430*/  LOP3.LUT R5, R5, R20, RZ, 0xc0, !PT ;  /* 0x0000001405057212 */ /* 0x000fc800078ec0ff */
[----:B------:R-:W-:-:S04]  /*1440*/  IADD3 R5, PT, PT, R22, R5, RZ ;  /* 0x0000000516057210 */ /* 0x000fc80007ffe0ff */
[----:B------:R-:W-:Y:S01]  /*1450*/  LOP3.LUT R0, R5, R0, RZ, 0xfc, !PT ;  /* 0x0000000005007212 */ /* 0x000fe200078efcff */
[----:B------:R-:W-:Y:S06]  /*1460*/  BRA `(.L_x_29) ;  /* 0x0000000000107947 */ /* 0x000fec0003800000 */
.L_x_28:
[----:B------:R-:W-:-:S04]  /*1470*/  LOP3.LUT R0, R0, 0x80000000, RZ, 0xc0, !PT ;  /* 0x8000000000007812 */ /* 0x000fc800078ec0ff */
[----:B------:R-:W-:Y:S01]  /*1480*/  LOP3.LUT R0, R0, 0x7f800000, RZ, 0xfc, !PT ;  /* 0x7f80000000007812 */ /* 0x000fe200078efcff */
[----:B------:R-:W-:Y:S06]  /*1490*/  BRA `(.L_x_29) ;  /* 0x0000000000047947 */ /* 0x000fec0003800000 */
.L_x_27:
[----:B------:R-:W-:-:S07]  /*14a0*/  LEA R0, R20, R0, 0x17 ;  /* 0x0000000014007211 */ /* 0x000fce00078eb8ff */
.L_x_29:
[----:B------:R-:W-:Y:S05]  /*14b0*/  BSYNC.RECONVERGENT B4 ;  /* 0x0000000000047941 */ /* 0x000fea0003800200 */
.L_x_26:
[----:B------:R-:W-:Y:S05]  /*14c0*/  BRA `(.L_x_30) ;  /* 0x0000000000207947 */ /* 0x000fea0003800000 */
.L_x_25:
[----:B------:R-:W-:-:S04]  /*14d0*/  LOP3.LUT R0, R5, 0x80000000, R0, 0x48, !PT ;  /* 0x8000000005007812 */ /* 0x000fc800078e4800 */
[----:B------:R-:W-:Y:S01]  /*14e0*/  LOP3.LUT R0, R0, 0x7f800000, RZ, 0xfc, !PT ;  /* 0x7f80000000007812 */ /* 0x000fe200078efcff */
[----:B------:R-:W-:Y:S06]  /*14f0*/  BRA `(.L_x_30) ;  /* 0x0000000000147947 */ /* 0x000fec0003800000 */
.L_x_24:
[----:B------:R-:W-:Y:S01]  /*1500*/  LOP3.LUT R0, R5, 0x80000000, R0, 0x48, !PT ;  /* 0x8000000005007812 */ /* 0x000fe200078e4800 */
[----:B------:R-:W-:Y:S06]  /*1510*/  BRA `(.L_x_30) ;  /* 0x00000000000c7947 */ /* 0x000fec0003800000 */
.L_x_23:
[----:B------:R-:W0:Y:S01]  /*1520*/  MUFU.RSQ R0, -QNAN ;  /* 0xffc0000000007908 */ /* 0x000e220000001400 */
[----:B------:R-:W-:Y:S05]  /*1530*/  BRA `(.L_x_30) ;  /* 0x0000000000047947 */ /* 0x000fea0003800000 */
.L_x_22:
[----:B------:R-:W-:-:S07]  /*1540*/  FADD.FTZ R0, R0, R5 ;  /* 0x0000000500007221 */ /* 0x000fce0000010000 */
.L_x_30:
[----:B------:R-:W-:Y:S05]  /*1550*/  BSYNC.RECONVERGENT B3 ;  /* 0x0000000000037941 */ /* 0x000fea0003800200 */
.L_x_20:
[----:B------:R-:W-:-:S04]  /*1560*/  HFMA2 R5, -RZ, RZ, 0, 0 ;  /* 0x00000000ff057431 */ /* 0x000fc800000001ff */
[----:B0-----:R-:W-:Y:S05]  /*1570*/  RET.REL.NODEC R4 `(_Z10nufft_gridPK6float2S1_PKfPS_i) ;  /* 0xffffffe804a07950 */ /* 0x001fea0003c3ffff */
.L_x_31:
[----:B------:R-:W-:-:S00]  /*1580*/  BRA `(.L_x_31) ;  /* 0xfffffffc00fc7947 */ /* 0x000fc0000383ffff */
[----:B------:R-:W-:-:S00]  /*1590*/  NOP ;  /* 0x0000000000007918 */ /* 0x000fc00000000000 */
        /* <DEDUP_REMOVED lines=14> */
.L_x_33:


//--------------------- .nv.shared.reserved.0     --------------------------
	.section	.nv.shared.reserved.0,"aw",@nobits
	.weak		__nv_reservedSMEM_offset_0_alias
	.size		__nv_reservedSMEM_offset_0_alias, 0, 64
	.other		__nv_reservedSMEM_offset_0_alias,@"STO_CUDA_RESERVED_SHARED STV_DEFAULT"
__nv_reservedSMEM_offset_0_alias:
	.zero		0
	.zero		64


//--------------------- .nv.constant0._Z10nufft_gridPK6float2S1_PKfPS_i --------------------------
	.section	.nv.constant0._Z10nufft_gridPK6float2S1_PKfPS_i,"a",@progbits
	.sectionflags	@""
	.align	4
.nv.constant0._Z10nufft_gridPK6float2S1_PKfPS_i:
	.zero		932


//--------------------- SYMBOLS --------------------------

	.type		.nv.reservedSmem.offset0,@object
	.size		.nv.reservedSmem.offset0,0x4
